//
// Generated by NVIDIA NVVM Compiler
//
// Compiler Build ID: CL-36424714
// Cuda compilation tools, release 13.0, V13.0.88
// Based on NVVM 20.0.0
//

.version 9.0
.target sm_100
.address_size 64

	// .globl	_Z20simpleWarpDivergencePdi

.visible .entry _Z20simpleWarpDivergencePdi(
	.param .u64 .ptr .align 1 _Z20simpleWarpDivergencePdi_param_0,
	.param .u32 _Z20simpleWarpDivergencePdi_param_1
)
{
	.reg .pred 	%p<3>;
	.reg .b32 	%r<10>;
	.reg .b64 	%rd<9>;

	ld.param.u64 	%rd2, [_Z20simpleWarpDivergencePdi_param_0];
	ld.param.u32 	%r2, [_Z20simpleWarpDivergencePdi_param_1];
	cvta.to.global.u64 	%rd1, %rd2;
	mov.u32 	%r3, %tid.x;
	mov.u32 	%r4, %tid.y;
	mov.u32 	%r5, %ntid.x;
	mov.u32 	%r6, %tid.z;
	mov.u32 	%r7, %ntid.y;
	mad.lo.s32 	%r8, %r7, %r6, %r4;
	mad.lo.s32 	%r1, %r8, %r5, %r3;
	setp.ge.s32 	%p1, %r1, %r2;
	@%p1 bra 	$L__BB0_4;
	and.b32  	%r9, %r1, 1;
	setp.eq.b32 	%p2, %r9, 1;
	@%p2 bra 	$L__BB0_3;
	mul.wide.u32 	%rd6, %r1, 8;
	add.s64 	%rd7, %rd1, %rd6;
	mov.b64 	%rd8, 0;
	st.global.u64 	[%rd7], %rd8;
	bra.uni 	$L__BB0_4;
$L__BB0_3:
	mul.wide.u32 	%rd3, %r1, 8;
	add.s64 	%rd4, %rd1, %rd3;
	mov.b64 	%rd5, 4607182418800017408;
	st.global.u64 	[%rd4], %rd5;
$L__BB0_4:
	ret;

}
	// .globl	_Z21minimalWarpDivergencePdi
.visible .entry _Z21minimalWarpDivergencePdi(
	.param .u64 .ptr .align 1 _Z21minimalWarpDivergencePdi_param_0,
	.param .u32 _Z21minimalWarpDivergencePdi_param_1
)
{
	.reg .pred 	%p<2>;
	.reg .b32 	%r<10>;
	.reg .b64 	%rd<5>;
	.reg .b64 	%fd<2>;

	ld.param.u64 	%rd1, [_Z21minimalWarpDivergencePdi_param_0];
	ld.param.u32 	%r2, [_Z21minimalWarpDivergencePdi_param_1];
	mov.u32 	%r3, %tid.x;
	mov.u32 	%r4, %tid.y;
	mov.u32 	%r5, %ntid.x;
	mov.u32 	%r6, %tid.z;
	mov.u32 	%r7, %ntid.y;
	mad.lo.s32 	%r8, %r7, %r6, %r4;
	mad.lo.s32 	%r1, %r8, %r5, %r3;
	setp.ge.s32 	%p1, %r1, %r2;
	@%p1 bra 	$L__BB1_2;
	cvta.to.global.u64 	%rd2, %rd1;
	and.b32  	%r9, %r1, 1;
	cvt.rn.f64.u32 	%fd1, %r9;
	mul.wide.u32 	%rd3, %r1, 8;
	add.s64 	%rd4, %rd2, %rd3;
	st.global.f64 	[%rd4], %fd1;
$L__BB1_2:
	ret;

}


// ===== COMPILED SASS (sm_100) =====

	.target	sm_100

	.elftype	@"ET_EXEC"


//--------------------- .note.nv.tkinfo           --------------------------
	.section	.note.nv.tkinfo,"",@"SHT_NOTE"
	.sectionflags	@"SHF_NOTE_NV_TKINFO"
	.tkinfo
        /*0018*/ 	.word	0x00000002
        /*0030*/ 	.string	""
        /*0030*/ 	.string	"ptxas"
        /*0030*/ 	.string	"Cuda compilation tools, release 13.0, V13.0.88"
        /*0030*/ 	.string	"Build cuda_13.0.r13.0/compiler.36424714_0"
        /*0030*/ 	.string	"-arch sm_100 -m 64 "



//--------------------- .note.nv.cuinfo           --------------------------
	.section	.note.nv.cuinfo,"",@"SHT_NOTE"
	.sectionflags	@"SHF_NOTE_NV_CUINFO"
        /*0018*/ 	.short	0x0002
        /*001a*/ 	.short	0x0064
        /*001c*/ 	.short	0x0082
	.zero		2


//--------------------- .nv.info                  --------------------------
	.section	.nv.info,"",@"SHT_CUDA_INFO"
	.align	4


	//----- nvinfo : EIATTR_REGCOUNT
	.align		4
        /*0000*/ 	.byte	0x04, 0x2f
        /*0002*/ 	.short	(.L_1 - .L_0)
	.align		4
.L_0:
        /*0004*/ 	.word	index@(_Z20simpleWarpDivergencePdi)
        /*0008*/ 	.word	0x0000000a


	//----- nvinfo : EIATTR_FRAME_SIZE
	.align		4
.L_1:
        /*000c*/ 	.byte	0x04, 0x11
        /*000e*/ 	.short	(.L_3 - .L_2)
	.align		4
.L_2:
        /*0010*/ 	.word	index@(_Z20simpleWarpDivergencePdi)
        /*0014*/ 	.word	0x00000000


	//----- nvinfo : EIATTR_REGCOUNT
	.align		4
.L_3:
        /*0018*/ 	.byte	0x04, 0x2f
        /*001a*/ 	.short	(.L_5 - .L_4)
	.align		4
.L_4:
        /*001c*/ 	.word	index@(_Z21minimalWarpDivergencePdi)
        /*0020*/ 	.word	0x0000000a


	//----- nvinfo : EIATTR_FRAME_SIZE
	.align		4
.L_5:
        /*0024*/ 	.byte	0x04, 0x11
        /*0026*/ 	.short	(.L_7 - .L_6)
	.align		4
.L_6:
        /*0028*/ 	.word	index@(_Z21minimalWarpDivergencePdi)
        /*002c*/ 	.word	0x00000000


	//----- nvinfo : EIATTR_MIN_STACK_SIZE
	.align		4
.L_7:
        /*0030*/ 	.byte	0x04, 0x12
        /*0032*/ 	.short	(.L_9 - .L_8)
	.align		4
.L_8:
        /*0034*/ 	.word	index@(_Z21minimalWarpDivergencePdi)
        /*0038*/ 	.word	0x00000000


	//----- nvinfo : EIATTR_MIN_STACK_SIZE
	.align		4
.L_9:
        /*003c*/ 	.byte	0x04, 0x12
        /*003e*/ 	.short	(.L_11 - .L_10)
	.align		4
.L_10:
        /*0040*/ 	.word	index@(_Z20simpleWarpDivergencePdi)
        /*0044*/ 	.word	0x00000000
.L_11:


//--------------------- .nv.compat                --------------------------
	.section	.nv.compat,"",@"SHT_CUDA_COMPAT_INFO"
	.align	4
        /*0000*/ 	.byte	0x02, 0x09, 0x00, 0x00, 0x02, 0x02, 0x01, 0x00, 0x02, 0x05, 0x05, 0x00, 0x03, 0x07, 0x01, 0x01
        /*0010*/ 	.byte	0x02, 0x03, 0x00, 0x00, 0x02, 0x06, 0x01, 0x00, 0x04, 0x0b, 0x08, 0x00, 0x09, 0x00, 0x00, 0x00
        /*0020*/ 	.byte	0x00, 0x00, 0x00, 0x00


//--------------------- .nv.info._Z21minimalWarpDivergencePdi --------------------------
	.section	.nv.info._Z21minimalWarpDivergencePdi,"",@"SHT_CUDA_INFO"
	.sectionflags	@""
	.align	4


	//----- nvinfo : EIATTR_CUDA_API_VERSION
	.align		4
        /*0000*/ 	.byte	0x04, 0x37
        /*0002*/ 	.short	(.L_13 - .L_12)
.L_12:
        /*0004*/ 	.word	0x00000082


	//----- nvinfo : EIATTR_KPARAM_INFO
	.align		4
.L_13:
        /*0008*/ 	.byte	0x04, 0x17
        /*000a*/ 	.short	(.L_15 - .L_14)
.L_14:
        /*000c*/ 	.word	0x00000000
        /*0010*/ 	.short	0x0001
        /*0012*/ 	.short	0x0008
        /*0014*/ 	.byte	0x00, 0xf0, 0x11, 0x00


	//----- nvinfo : EIATTR_KPARAM_INFO
	.align		4
.L_15:
        /*0018*/ 	.byte	0x04, 0x17
        /*001a*/ 	.short	(.L_17 - .L_16)
.L_16:
        /*001c*/ 	.word	0x00000000
        /*0020*/ 	.short	0x0000
        /*0022*/ 	.short	0x0000
        /*0024*/ 	.byte	0x00, 0xf5, 0x21, 0x00


	//----- nvinfo : EIATTR_SPARSE_MMA_MASK
	.align		4
.L_17:
        /*0028*/ 	.byte	0x03, 0x50
        /*002a*/ 	.short	0x0000


	//----- nvinfo : EIATTR_MAXREG_COUNT
	.align		4
        /*002c*/ 	.byte	0x03, 0x1b
        /*002e*/ 	.short	0x00ff


	//----- nvinfo : EIATTR_MERCURY_ISA_VERSION
	.align		4
        /*0030*/ 	.byte	0x03, 0x5f
        /*0032*/ 	.short	0x0101


	//----- nvinfo : EIATTR_VRC_CTA_INIT_COUNT
	.align		4
        /*0034*/ 	.byte	0x02, 0x4a
	.zero		1
	.zero		1


	//----- nvinfo : EIATTR_EXIT_INSTR_OFFSETS
	.align		4
        /*0038*/ 	.byte	0x04, 0x1c
        /*003a*/ 	.short	(.L_19 - .L_18)


	//   ....[0]....
.L_18:
        /*003c*/ 	.word	0x000000a0


	//   ....[1]....
        /*0040*/ 	.word	0x00000110


	//----- nvinfo : EIATTR_CBANK_PARAM_SIZE
	.align		4
.L_19:
        /*0044*/ 	.byte	0x03, 0x19
        /*0046*/ 	.short	0x000c


	//----- nvinfo : EIATTR_PARAM_CBANK
	.align		4
        /*0048*/ 	.byte	0x04, 0x0a
        /*004a*/ 	.short	(.L_21 - .L_20)
	.align		4
.L_20:
        /*004c*/ 	.word	index@(.nv.constant0._Z21minimalWarpDivergencePdi)
        /*0050*/ 	.short	0x0380
        /*0052*/ 	.short	0x000c


	//----- nvinfo : EIATTR_SW_WAR
	.align		4
.L_21:
        /*0054*/ 	.byte	0x04, 0x36
        /*0056*/ 	.short	(.L_23 - .L_22)
.L_22:
        /*0058*/ 	.word	0x00000008
.L_23:


//--------------------- .nv.info._Z20simpleWarpDivergencePdi --------------------------
	.section	.nv.info._Z20simpleWarpDivergencePdi,"",@"SHT_CUDA_INFO"
	.sectionflags	@""
	.align	4


	//----- nvinfo : EIATTR_CUDA_API_VERSION
	.align		4
        /*0000*/ 	.byte	0x04, 0x37
        /*0002*/ 	.short	(.L_25 - .L_24)
.L_24:
        /*0004*/ 	.word	0x00000082


	//----- nvinfo : EIATTR_KPARAM_INFO
	.align		4
.L_25:
        /*0008*/ 	.byte	0x04, 0x17
        /*000a*/ 	.short	(.L_27 - .L_26)
.L_26:
        /*000c*/ 	.word	0x00000000
        /*0010*/ 	.short	0x0001
        /*0012*/ 	.short	0x0008
        /*0014*/ 	.byte	0x00, 0xf0, 0x11, 0x00


	//----- nvinfo : EIATTR_KPARAM_INFO
	.align		4
.L_27:
        /*0018*/ 	.byte	0x04, 0x17
        /*001a*/ 	.short	(.L_29 - .L_28)
.L_28:
        /*001c*/ 	.word	0x00000000
        /*0020*/ 	.short	0x0000
        /*0022*/ 	.short	0x0000
        /*0024*/ 	.byte	0x00, 0xf5, 0x21, 0x00


	//----- nvinfo : EIATTR_SPARSE_MMA_MASK
	.align		4
.L_29:
        /*0028*/ 	.byte	0x03, 0x50
        /*002a*/ 	.short	0x0000


	//----- nvinfo : EIATTR_MAXREG_COUNT
	.align		4
        /*002c*/ 	.byte	0x03, 0x1b
        /*002e*/ 	.short	0x00ff


	//----- nvinfo : EIATTR_MERCURY_ISA_VERSION
	.align		4
        /*0030*/ 	.byte	0x03, 0x5f
        /*0032*/ 	.short	0x0101


	//----- nvinfo : EIATTR_VRC_CTA_INIT_COUNT
	.align		4
        /*0034*/ 	.byte	0x02, 0x4a
	.zero		1
	.zero		1


	//----- nvinfo : EIATTR_EXIT_INSTR_OFFSETS
	.align		4
        /*0038*/ 	.byte	0x04, 0x1c
        /*003a*/ 	.short	(.L_31 - .L_30)


	//   ....[0]....
.L_30:
        /*003c*/ 	.word	0x000000a0


	//   ....[1]....
        /*0040*/ 	.word	0x00000110


	//   ....[2]....
        /*0044*/ 	.word	0x00000170


	//----- nvinfo : EIATTR_CBANK_PARAM_SIZE
	.align		4
.L_31:
        /*0048*/ 	.byte	0x03, 0x19
        /*004a*/ 	.short	0x000c


	//----- nvinfo : EIATTR_PARAM_CBANK
	.align		4
        /*004c*/ 	.byte	0x04, 0x0a
        /*004e*/ 	.short	(.L_33 - .L_32)
	.align		4
.L_32:
        /*0050*/ 	.word	index@(.nv.constant0._Z20simpleWarpDivergencePdi)
        /*0054*/ 	.short	0x0380
        /*0056*/ 	.short	0x000c


	//----- nvinfo : EIATTR_SW_WAR
	.align		4
.L_33:
        /*0058*/ 	.byte	0x04, 0x36
        /*005a*/ 	.short	(.L_35 - .L_34)
.L_34:
        /*005c*/ 	.word	0x00000008
.L_35:


//--------------------- .nv.callgraph             --------------------------
	.section	.nv.callgraph,"",@"SHT_CUDA_CALLGRAPH"
	.align	4
	.sectionentsize	8
	.align		4
        /*0000*/ 	.word	0x00000000
	.align		4
        /*0004*/ 	.word	0xffffffff
	.align		4
        /*0008*/ 	.word	0x00000000
	.align		4
        /*000c*/ 	.word	0xfffffffe
	.align		4
        /*0010*/ 	.word	0x00000000
	.align		4
        /*0014*/ 	.word	0xfffffffd
	.align		4
        /*0018*/ 	.word	0x00000000
	.align		4
        /*001c*/ 	.word	0xfffffffc


//--------------------- .text._Z21minimalWarpDivergencePdi --------------------------
	.section	.text._Z21minimalWarpDivergencePdi,"ax",@progbits
	.align	128
        .global         _Z21minimalWarpDivergencePdi
        .type           _Z21minimalWarpDivergencePdi,@function
        .size           _Z21minimalWarpDivergencePdi,(.L_x_2 - _Z21minimalWarpDivergencePdi)
        .other          _Z21minimalWarpDivergencePdi,@"STO_CUDA_ENTRY STV_DEFAULT"
_Z21minimalWarpDivergencePdi:
.text._Z21minimalWarpDivergencePdi:
[----:B------:R-:W-:Y:S01]  /*0000*/  LDC R1, c[0x0][0x37c] ;  /* 0x0000df00ff017b82 */ /* 0x000fe20000000800 */
[----:B------:R-:W0:Y:S01]  /*0010*/  S2R R0, SR_TID.Y ;  /* 0x0000000000007919 */ /* 0x000e220000002200 */
[----:B------:R-:W1:Y:S01]  /*0020*/  LDCU UR4, c[0x0][0x360] ;  /* 0x00006c00ff0477ac */ /* 0x000e620008000800 */
[----:B------:R-:W0:Y:S01]  /*0030*/  S2R R3, SR_TID.Z ;  /* 0x0000000000037919 */ /* 0x000e220000002300 */
[----:B------:R-:W0:Y:S01]  /*0040*/  LDCU UR5, c[0x0][0x364] ;  /* 0x00006c80ff0577ac */ /* 0x000e220008000800 */
[----:B------:R-:W1:Y:S01]  /*0050*/  S2R R7, SR_TID.X ;  /* 0x0000000000077919 */ /* 0x000e620000002100 */
[----:B------:R-:W2:Y:S01]  /*0060*/  LDCU UR6, c[0x0][0x388] ;  /* 0x00007100ff0677ac */ /* 0x000ea20008000800 */
[----:B0-----:R-:W-:-:S04]  /*0070*/  IMAD R0, R3, UR5, R0 ;  /* 0x0000000503007c24 */ /* 0x001fc8000f8e0200 */
[----:B-1----:R-:W-:-:S05]  /*0080*/  IMAD R7, R0, UR4, R7 ;  /* 0x0000000400077c24 */ /* 0x002fca000f8e0207 */
[----:B--2---:R-:W-:-:S13]  /*0090*/  ISETP.GE.AND P0, PT, R7, UR6, PT ;  /* 0x0000000607007c0c */ /* 0x004fda000bf06270 */
[----:B------:R-:W-:Y:S05]  /*00a0*/  @P0 EXIT ;  /* 0x000000000000094d */ /* 0x000fea0003800000 */
[----:B------:R-:W0:Y:S01]  /*00b0*/  LDC.64 R4, c[0x0][0x380] ;  /* 0x0000e000ff047b82 */ /* 0x000e220000000a00 */
[C---:B------:R-:W-:Y:S01]  /*00c0*/  LOP3.LUT R2, R7.reuse, 0x1, RZ, 0xc0, !PT ;  /* 0x0000000107027812 */ /* 0x040fe200078ec0ff */
[----:B------:R-:W1:Y:S05]  /*00d0*/  LDCU.64 UR4, c[0x0][0x358] ;  /* 0x00006b00ff0477ac */ /* 0x000e6a0008000a00 */
[----:B------:R-:W1:Y:S01]  /*00e0*/  I2F.F64.U32 R2, R2 ;  /* 0x0000000200027312 */ /* 0x000e620000201800 */
[----:B0-----:R-:W-:-:S05]  /*00f0*/  IMAD.WIDE.U32 R4, R7, 0x8, R4 ;  /* 0x0000000807047825 */ /* 0x001fca00078e0004 */
[----:B-1----:R-:W-:Y:S01]  /*0100*/  STG.E.64 desc[UR4][R4.64], R2 ;  /* 0x0000000204007986 */ /* 0x002fe2000c101b04 */
[----:B------:R-:W-:Y:S05]  /*0110*/  EXIT ;  /* 0x000000000000794d */ /* 0x000fea0003800000 */
.L_x_0:
[----:B------:R-:W-:-:S00]  /*0120*/  BRA `(.L_x_0) ;  /* 0xfffffffc00fc7947 */ /* 0x000fc0000383ffff */
[----:B------:R-:W-:-:S00]  /*0130*/  NOP ;  /* 0x0000000000007918 */ /* 0x000fc00000000000 */
        /* <DEDUP_REMOVED lines=12> */
.L_x_2:


//--------------------- .text._Z20simpleWarpDivergencePdi --------------------------
	.section	.text._Z20simpleWarpDivergencePdi,"ax",@progbits
	.align	128
        .global         _Z20simpleWarpDivergencePdi
        .type           _Z20simpleWarpDivergencePdi,@function
        .size           _Z20simpleWarpDivergencePdi,(.L_x_3 - _Z20simpleWarpDivergencePdi)
        .other          _Z20simpleWarpDivergencePdi,@"STO_CUDA_ENTRY STV_DEFAULT"
_Z20simpleWarpDivergencePdi:
.text._Z20simpleWarpDivergencePdi:
        /* <DEDUP_REMOVED lines=11> */
[----:B------:R-:W-:Y:S01]  /*00b0*/  LOP3.LUT R0, R7, 0x1, RZ, 0xc0, !PT ;  /* 0x0000000107007812 */ /* 0x000fe200078ec0ff */
[----:B------:R-:W0:Y:S03]  /*00c0*/  LDCU.64 UR4, c[0x0][0x358] ;  /* 0x00006b00ff0477ac */ /* 0x000e260008000a00 */
[----:B------:R-:W-:-:S13]  /*00d0*/  ISETP.NE.U32.AND P0, PT, R0, 0x1, PT ;  /* 0x000000010000780c */ /* 0x000fda0003f05070 */
[----:B------:R-:W1:Y:S02]  /*00e0*/  @P0 LDC.64 R2, c[0x0][0x380] ;  /* 0x0000e000ff020b82 */ /* 0x000e640000000a00 */
[----:B-1----:R-:W-:-:S05]  /*00f0*/  @P0 IMAD.WIDE.U32 R2, R7, 0x8, R2 ;  /* 0x0000000807020825 */ /* 0x002fca00078e0002 */
[----:B0-----:R0:W-:Y:S01]  /*0100*/  @P0 STG.E.64 desc[UR4][R2.64], RZ ;  /* 0x000000ff02000986 */ /* 0x0011e2000c101b04 */
[----:B------:R-:W-:Y:S05]  /*0110*/  @P0 EXIT ;  /* 0x000000000000094d */ /* 0x000fea0003800000 */
[----:B------:R-:W1:Y:S01]  /*0120*/  LDC.64 R4, c[0x0][0x380] ;  /* 0x0000e000ff047b82 */ /* 0x000e620000000a00 */
[----:B0-----:R-:W-:Y:S01]  /*0130*/  HFMA2 R2, -RZ, RZ, 0, 0 ;  /* 0x00000000ff027431 */ /* 0x001fe200000001ff */
[----:B------:R-:W-:Y:S01]  /*0140*/  MOV R3, 0x3ff00000 ;  /* 0x3ff0000000037802 */ /* 0x000fe20000000f00 */
[----:B-1----:R-:W-:-:S05]  /*0150*/  IMAD.WIDE.U32 R4, R7, 0x8, R4 ;  /* 0x0000000807047825 */ /* 0x002fca00078e0004 */
[----:B------:R-:W-:Y:S01]  /*0160*/  STG.E.64 desc[UR4][R4.64], R2 ;  /* 0x0000000204007986 */ /* 0x000fe2000c101b04 */
[----:B------:R-:W-:Y:S05]  /*0170*/  EXIT ;  /* 0x000000000000794d */ /* 0x000fea0003800000 */
.L_x_1:
        /* <DEDUP_REMOVED lines=16> */
.L_x_3:


//--------------------- .nv.shared.reserved.0     --------------------------
	.section	.nv.shared.reserved.0,"aw",@nobits
	.weak		__nv_reservedSMEM_offset_0_alias
	.size		__nv_reservedSMEM_offset_0_alias, 0, 64
	.other		__nv_reservedSMEM_offset_0_alias,@"STO_CUDA_RESERVED_SHARED STV_DEFAULT"
__nv_reservedSMEM_offset_0_alias:
	.zero		0
	.zero		64


//--------------------- .nv.constant0._Z21minimalWarpDivergencePdi --------------------------
	.section	.nv.constant0._Z21minimalWarpDivergencePdi,"a",@progbits
	.sectionflags	@""
	.align	4
.nv.constant0._Z21minimalWarpDivergencePdi:
	.zero		908


//--------------------- .nv.constant0._Z20simpleWarpDivergencePdi --------------------------
	.section	.nv.constant0._Z20simpleWarpDivergencePdi,"a",@progbits
	.sectionflags	@""
	.align	4
.nv.constant0._Z20simpleWarpDivergencePdi:
	.zero		908


//--------------------- SYMBOLS --------------------------

	.type		.nv.reservedSmem.offset0,@object
	.size		.nv.reservedSmem.offset0,0x4
